	.headerflags	@"EF_CUDA_TEXMODE_UNIFIED EF_CUDA_64BIT_ADDRESS EF_CUDA_ACCELERATORS EF_CUDA_SM90 EF_CUDA_VIRTUAL_SM(EF_CUDA_SM90)"
	.elftype	@"ET_EXEC"


//--------------------- .nv.info                  --------------------------
	.section	.nv.info,"",@"SHT_CUDA_INFO"
	.align	4


	//----- nvinfo : EIATTR_REGCOUNT
	.align		4
        /*0000*/ 	.byte	0x04, 0x2f
        /*0002*/ 	.short	(.L_3 - .L_2)
	.align		4
.L_2:
        /*0004*/ 	.word	index@(triton_poi_fused_cat_relu_21)
        /*0008*/ 	.word	0x0000001a


	//----- nvinfo : EIATTR_MIN_STACK_SIZE
	.align		4
.L_3:
        /*000c*/ 	.byte	0x04, 0x12
        /*000e*/ 	.short	(.L_5 - .L_4)
	.align		4
.L_4:
        /*0010*/ 	.word	index@(triton_poi_fused_cat_relu_21)
        /*0014*/ 	.word	0x00000000


	//----- nvinfo : EIATTR_FRAME_SIZE
	.align		4
.L_5:
        /*0018*/ 	.byte	0x04, 0x11
        /*001a*/ 	.short	(.L_7 - .L_6)
	.align		4
.L_6:
        /*001c*/ 	.word	index@(triton_poi_fused_cat_relu_21)
        /*0020*/ 	.word	0x00000000


	//----- nvinfo : EIATTR_MIN_STACK_SIZE
	.align		4
.L_7:
        /*0024*/ 	.byte	0x04, 0x12
        /*0026*/ 	.short	(.L_9 - .L_8)
	.align		4
.L_8:
        /*0028*/ 	.word	index@(triton_poi_fused_cat_relu_21)
        /*002c*/ 	.word	0x00000000
.L_9:


//--------------------- .nv.info.triton_poi_fused_cat_relu_21 --------------------------
	.section	.nv.info.triton_poi_fused_cat_relu_21,"",@"SHT_CUDA_INFO"
	.sectionflags	@""
	.align	4


	//----- nvinfo : EIATTR_CUDA_API_VERSION
	.align		4
        /*0000*/ 	.byte	0x04, 0x37
        /*0002*/ 	.short	(.L_11 - .L_10)
.L_10:
        /*0004*/ 	.word	0x0000007c


	//----- nvinfo : EIATTR_KPARAM_INFO
	.align		4
.L_11:
        /*0008*/ 	.byte	0x04, 0x17
        /*000a*/ 	.short	(.L_13 - .L_12)
.L_12:
        /*000c*/ 	.word	0x00000000
        /*0010*/ 	.short	0x0007
        /*0012*/ 	.short	0x0038
        /*0014*/ 	.byte	0x00, 0xf0, 0x11, 0x00


	//----- nvinfo : EIATTR_KPARAM_INFO
	.align		4
.L_13:
        /*0018*/ 	.byte	0x04, 0x17
        /*001a*/ 	.short	(.L_15 - .L_14)
.L_14:
        /*001c*/ 	.word	0x00000000
        /*0020*/ 	.short	0x0006
        /*0022*/ 	.short	0x0030
        /*0024*/ 	.byte	0x00, 0xf4, 0x21, 0x00


	//----- nvinfo : EIATTR_KPARAM_INFO
	.align		4
.L_15:
        /*0028*/ 	.byte	0x04, 0x17
        /*002a*/ 	.short	(.L_17 - .L_16)
.L_16:
        /*002c*/ 	.word	0x00000000
        /*0030*/ 	.short	0x0005
        /*0032*/ 	.short	0x0028
        /*0034*/ 	.byte	0x00, 0xf4, 0x21, 0x00


	//----- nvinfo : EIATTR_KPARAM_INFO
	.align		4
.L_17:
        /*0038*/ 	.byte	0x04, 0x17
        /*003a*/ 	.short	(.L_19 - .L_18)
.L_18:
        /*003c*/ 	.word	0x00000000
        /*0040*/ 	.short	0x0004
        /*0042*/ 	.short	0x0020
        /*0044*/ 	.byte	0x00, 0xf4, 0x21, 0x00


	//----- nvinfo : EIATTR_KPARAM_INFO
	.align		4
.L_19:
        /*0048*/ 	.byte	0x04, 0x17
        /*004a*/ 	.short	(.L_21 - .L_20)
.L_20:
        /*004c*/ 	.word	0x00000000
        /*0050*/ 	.short	0x0003
        /*0052*/ 	.short	0x0018
        /*0054*/ 	.byte	0x00, 0xf4, 0x21, 0x00


	//----- nvinfo : EIATTR_KPARAM_INFO
	.align		4
.L_21:
        /*0058*/ 	.byte	0x04, 0x17
        /*005a*/ 	.short	(.L_23 - .L_22)
.L_22:
        /*005c*/ 	.word	0x00000000
        /*0060*/ 	.short	0x0002
        /*0062*/ 	.short	0x0010
        /*0064*/ 	.byte	0x00, 0xf4, 0x21, 0x00


	//----- nvinfo : EIATTR_KPARAM_INFO
	.align		4
.L_23:
        /*0068*/ 	.byte	0x04, 0x17
        /*006a*/ 	.short	(.L_25 - .L_24)
.L_24:
        /*006c*/ 	.word	0x00000000
        /*0070*/ 	.short	0x0001
        /*0072*/ 	.short	0x0008
        /*0074*/ 	.byte	0x00, 0xf4, 0x21, 0x00


	//----- nvinfo : EIATTR_KPARAM_INFO
	.align		4
.L_25:
        /*0078*/ 	.byte	0x04, 0x17
        /*007a*/ 	.short	(.L_27 - .L_26)
.L_26:
        /*007c*/ 	.word	0x00000000
        /*0080*/ 	.short	0x0000
        /*0082*/ 	.short	0x0000
        /*0084*/ 	.byte	0x00, 0xf4, 0x21, 0x00


	//----- nvinfo : EIATTR_SPARSE_MMA_MASK
	.align		4
.L_27:
        /*0088*/ 	.byte	0x03, 0x50
        /*008a*/ 	.short	0x0000


	//----- nvinfo : EIATTR_MAXREG_COUNT
	.align		4
        /*008c*/ 	.byte	0x03, 0x1b
        /*008e*/ 	.short	0x00ff


	//----- nvinfo : EIATTR_EXIT_INSTR_OFFSETS
	.align		4
        /*0090*/ 	.byte	0x04, 0x1c
        /*0092*/ 	.short	(.L_29 - .L_28)


	//   ....[0]....
.L_28:
        /*0094*/ 	.word	0x00000550


	//----- nvinfo : EIATTR_REQNTID
	.align		4
.L_29:
        /*0098*/ 	.byte	0x04, 0x10
        /*009a*/ 	.short	(.L_31 - .L_30)
.L_30:
        /*009c*/ 	.word	0x00000100
        /*00a0*/ 	.word	0x00000001
        /*00a4*/ 	.word	0x00000001


	//----- nvinfo : EIATTR_CBANK_PARAM_SIZE
	.align		4
.L_31:
        /*00a8*/ 	.byte	0x03, 0x19
        /*00aa*/ 	.short	0x003c


	//----- nvinfo : EIATTR_PARAM_CBANK
	.align		4
        /*00ac*/ 	.byte	0x04, 0x0a
        /*00ae*/ 	.short	(.L_33 - .L_32)
	.align		4
.L_32:
        /*00b0*/ 	.word	index@(.nv.constant0.triton_poi_fused_cat_relu_21)
        /*00b4*/ 	.short	0x0210
        /*00b6*/ 	.short	0x003c


	//----- nvinfo : EIATTR_SW_WAR
	.align		4
.L_33:
        /*00b8*/ 	.byte	0x04, 0x36
        /*00ba*/ 	.short	(.L_35 - .L_34)
.L_34:
        /*00bc*/ 	.word	0x00000008
.L_35:


//--------------------- .nv.callgraph             --------------------------
	.section	.nv.callgraph,"",@"SHT_CUDA_CALLGRAPH"
	.align	4
	.sectionentsize	8
	.align		4
        /*0000*/ 	.word	0x00000000
	.align		4
        /*0004*/ 	.word	0xffffffff
	.align		4
        /*0008*/ 	.word	0x00000000
	.align		4
        /*000c*/ 	.word	0xfffffffe
	.align		4
        /*0010*/ 	.word	0x00000000
	.align		4
        /*0014*/ 	.word	0xfffffffd
	.align		4
        /*0018*/ 	.word	0x00000000
	.align		4
        /*001c*/ 	.word	0xfffffffc


//--------------------- .nv.constant4             --------------------------
	.section	.nv.constant4,"a",@progbits
	.align	8
	.align		8
.nv.constant4:
        /*0000*/ 	.dword	_$_str
	.align		8
        /*0008*/ 	.dword	_$_str_$_2


//--------------------- .text.triton_poi_fused_cat_relu_21 --------------------------
	.section	.text.triton_poi_fused_cat_relu_21,"ax",@progbits
	.align	128
        .global         triton_poi_fused_cat_relu_21
        .type           triton_poi_fused_cat_relu_21,@function
        .size           triton_poi_fused_cat_relu_21,(.L_x_1 - triton_poi_fused_cat_relu_21)
        .other          triton_poi_fused_cat_relu_21,@"STO_CUDA_ENTRY STV_DEFAULT"
triton_poi_fused_cat_relu_21:
.text.triton_poi_fused_cat_relu_21:
[----:B------:R-:W-:Y:S01]  /*0000*/  LDC R1, c[0x0][0x28] ;  /* 0x00000a00ff017b82 */ /* 0x000fe20000000800 */
[----:B------:R-:W1:Y:S07]  /*0010*/  S2R R0, SR_TID.X ;  /* 0x0000000000007919 */ /* 0x000e6e0000002100 */
[----:B------:R-:W2:Y:S01]  /*0020*/  LDC.64 R8, c[0x0][0x220] ;  /* 0x00008800ff087b82 */ /* 0x000ea20000000a00 */
[----:B------:R-:W-:Y:S01]  /*0030*/  ULDC.64 UR4, c[0x0][0x208] ;  /* 0x0000820000047ab9 */ /* 0x000fe20000000a00 */
[----:B------:R-:W3:Y:S06]  /*0040*/  S2R R3, SR_CTAID.X ;  /* 0x0000000000037919 */ /* 0x000eec0000002500 */
[----:B------:R-:W4:Y:S08]  /*0050*/  LDC.64 R22, c[0x0][0x218] ;  /* 0x00008600ff167b82 */ /* 0x000f300000000a00 */
[----:B------:R-:W5:Y:S08]  /*0060*/  LDC.64 R20, c[0x0][0x210] ;  /* 0x00008400ff147b82 */ /* 0x000f700000000a00 */
[----:B------:R-:W4:Y:S01]  /*0070*/  LDC.64 R18, c[0x0][0x228] ;  /* 0x00008a00ff127b82 */ /* 0x000f220000000a00 */
[----:B-1----:R-:W-:-:S07]  /*0080*/  IMAD.SHL.U32 R0, R0, 0x2, RZ ;  /* 0x0000000200007824 */ /* 0x002fce00078e00ff */
[----:B------:R-:W1:Y:S01]  /*0090*/  LDC.64 R16, c[0x0][0x230] ;  /* 0x00008c00ff107b82 */ /* 0x000e620000000a00 */
[----:B------:R-:W-:-:S07]  /*00a0*/  LOP3.LUT R0, R0, 0x1fe, RZ, 0xc0, !PT ;  /* 0x000001fe00007812 */ /* 0x000fce00078ec0ff */
[----:B------:R-:W1:Y:S01]  /*00b0*/  LDC.64 R12, c[0x0][0x238] ;  /* 0x00008e00ff0c7b82 */ /* 0x000e620000000a00 */
[----:B---3--:R-:W-:-:S05]  /*00c0*/  IMAD R0, R3, 0x200, R0 ;  /* 0x0000020003007824 */ /* 0x008fca00078e0200 */
[----:B------:R-:W-:-:S04]  /*00d0*/  SHF.R.S32.HI R3, RZ, 0x1f, R0 ;  /* 0x0000001fff037819 */ /* 0x000fc80000011400 */
[----:B------:R-:W-:-:S04]  /*00e0*/  LEA.HI R4, R3, R0, RZ, 0xa ;  /* 0x0000000003047211 */ /* 0x000fc800078f50ff */
[----:B------:R-:W-:-:S05]  /*00f0*/  LOP3.LUT R3, R4, 0xfffffc00, RZ, 0xc0, !PT ;  /* 0xfffffc0004037812 */ /* 0x000fca00078ec0ff */
[----:B------:R-:W-:Y:S01]  /*0100*/  IMAD.IADD R14, R0, 0x1, -R3 ;  /* 0x00000001000e7824 */ /* 0x000fe200078e0a03 */
[----:B------:R-:W-:-:S03]  /*0110*/  CS2R R2, SRZ ;  /* 0x0000000000027805 */ /* 0x000fc6000001ff00 */
[C---:B--2---:R-:W-:Y:S01]  /*0120*/  IMAD.WIDE R8, R14.reuse, 0x4, R8 ;  /* 0x000000040e087825 */ /* 0x044fe200078e0208 */
[----:B------:R-:W-:-:S13]  /*0130*/  ISETP.GE.AND P3, PT, R14, 0x200, PT ;  /* 0x000002000e00780c */ /* 0x000fda0003f66270 */
[----:B------:R2:W3:Y:S01]  /*0140*/  @!P3 LDG.E.EL.64 R2, desc[UR4][R8.64] ;  /* 0x000000040802b981 */ /* 0x0004e2000c2e1b00 */
[----:B------:R-:W-:Y:S02]  /*0150*/  SHF.R.S32.HI R15, RZ, 0xa, R4 ;  /* 0x0000000aff0f7819 */ /* 0x000fe40000011404 */
[----:B------:R-:W-:Y:S01]  /*0160*/  CS2R R4, SRZ ;  /* 0x0000000000047805 */ /* 0x000fe2000001ff00 */
[----:B----4-:R-:W-:Y:S01]  /*0170*/  IMAD.WIDE R22, R14, 0x4, R22 ;  /* 0x000000040e167825 */ /* 0x010fe200078e0216 */
[----:B------:R-:W-:-:S03]  /*0180*/  CS2R R6, SRZ ;  /* 0x0000000000067805 */ /* 0x000fc6000001ff00 */
[----:B------:R-:W-:Y:S01]  /*0190*/  IMAD R15, R15, 0x200, R14 ;  /* 0x000002000f0f7824 */ /* 0x000fe200078e020e */
[----:B------:R-:W4:Y:S03]  /*01a0*/  @!P3 LDG.E.EL.64 R4, desc[UR4][R22.64] ;  /* 0x000000041604b981 */ /* 0x000f26000c2e1b00 */
[----:B-----5:R-:W-:-:S05]  /*01b0*/  IMAD.WIDE R20, R15, 0x4, R20 ;  /* 0x000000040f147825 */ /* 0x020fca00078e0214 */
[----:B------:R-:W5:Y:S01]  /*01c0*/  @!P3 LDG.E.EL.64 R6, desc[UR4][R20.64] ;  /* 0x000000041406b981 */ /* 0x000f62000c2e1b00 */
[C---:B------:R-:W-:Y:S02]  /*01d0*/  ISETP.GT.AND P2, PT, R14.reuse, 0x1ff, PT ;  /* 0x000001ff0e00780c */ /* 0x040fe40003f44270 */
[----:B--2---:R-:W-:Y:S02]  /*01e0*/  CS2R R8, SRZ ;  /* 0x0000000000087805 */ /* 0x004fe4000001ff00 */
[----:B------:R-:W-:Y:S01]  /*01f0*/  CS2R R10, SRZ ;  /* 0x00000000000a7805 */ /* 0x000fe2000001ff00 */
[----:B0-----:R-:W-:-:S04]  /*0200*/  IMAD.WIDE R18, R14, 0x4, R18 ;  /* 0x000000040e127825 */ /* 0x001fc800078e0212 */
[----:B-1----:R-:W-:Y:S01]  /*0210*/  IMAD.WIDE R16, R14, 0x4, R16 ;  /* 0x000000040e107825 */ /* 0x002fe200078e0210 */
[----:B------:R-:W2:Y:S03]  /*0220*/  @!P3 LDG.E.EL.64 R8, desc[UR4][R18.64] ;  /* 0x000000041208b981 */ /* 0x000ea6000c2e1b00 */
[----:B------:R-:W-:Y:S01]  /*0230*/  IMAD.WIDE R14, R15, 0x4, R12 ;  /* 0x000000040f0e7825 */ /* 0x000fe200078e020c */
[----:B------:R-:W2:Y:S01]  /*0240*/  @!P3 LDG.E.EL.64 R10, desc[UR4][R16.64] ;  /* 0x00000004100ab981 */ /* 0x000ea2000c2e1b00 */
[----:B------:R-:W-:-:S06]  /*0250*/  CS2R R12, SRZ ;  /* 0x00000000000c7805 */ /* 0x000fcc000001ff00 */
[----:B------:R0:W2:Y:S02]  /*0260*/  @P2 LDG.E.EL.64 R12, desc[UR4][R14.64+-0x800] ;  /* 0xfff800040e0c2981 */ /* 0x0000a4000c2e1b00 */
[----:B0-----:R-:W-:Y:S01]  /*0270*/  IMAD.MOV.U32 R15, RZ, RZ, 0x3e800000 ;  /* 0x3e800000ff0f7424 */ /* 0x001fe200078e00ff */
[----:B---3--:R-:W-:Y:S02]  /*0280*/  SEL R2, R2, RZ, !P3 ;  /* 0x000000ff02027207 */ /* 0x008fe40005800000 */
[----:B------:R-:W-:-:S03]  /*0290*/  SEL R3, R3, RZ, !P3 ;  /* 0x000000ff03037207 */ /* 0x000fc60005800000 */
[----:B------:R-:W-:-:S04]  /*02a0*/  FADD R2, R2, 9.9999997473787516356e-06 ;  /* 0x3727c5ac02027421 */ /* 0x000fc80000000000 */
[----:B------:R-:W0:Y:S01]  /*02b0*/  MUFU.SQRT R20, R2 ;  /* 0x0000000200147308 */ /* 0x000e220000002000 */
[----:B------:R-:W-:-:S07]  /*02c0*/  FADD R3, R3, 9.9999997473787516356e-06 ;  /* 0x3727c5ac03037421 */ /* 0x000fce0000000000 */
[----:B------:R-:W1:Y:S01]  /*02d0*/  MUFU.SQRT R18, R3 ;  /* 0x0000000300127308 */ /* 0x000e620000002000 */
[C---:B0-----:R-:W-:Y:S02]  /*02e0*/  FSETP.GT.AND P0, PT, R20.reuse, 8.50705917302346158658e+37, PT ;  /* 0x7e8000001400780b */ /* 0x041fe40003f04000 */
[----:B------:R-:W-:Y:S02]  /*02f0*/  FSETP.GEU.AND P4, PT, R20, 1.175494350822287508e-38, PT ;  /* 0x008000001400780b */ /* 0x000fe40003f8e000 */
[C---:B-1----:R-:W-:Y:S02]  /*0300*/  FSETP.GT.AND P1, PT, R18.reuse, 8.50705917302346158658e+37, PT ;  /* 0x7e8000001200780b */ /* 0x042fe40003f24000 */
[----:B------:R-:W-:-:S07]  /*0310*/  FSETP.GEU.AND P5, PT, R18, 1.175494350822287508e-38, PT ;  /* 0x008000001200780b */ /* 0x000fce0003fae000 */
[----:B------:R-:W-:-:S04]  /*0320*/  @P0 FMUL R20, R20, 0.25 ;  /* 0x3e80000014140820 */ /* 0x000fc80000400000 */
[----:B------:R-:W-:Y:S01]  /*0330*/  @!P4 FMUL R20, R20, 16777216 ;  /* 0x4b8000001414c820 */ /* 0x000fe20000400000 */
[----:B------:R-:W-:-:S05]  /*0340*/  @P1 FMUL R18, R18, 0.25 ;  /* 0x3e80000012121820 */ /* 0x000fca0000400000 */
[----:B------:R-:W0:Y:S01]  /*0350*/  MUFU.RCP R20, R20 ;  /* 0x0000001400147308 */ /* 0x000e220000001000 */
[----:B------:R-:W-:Y:S01]  /*0360*/  @!P5 FMUL R18, R18, 16777216 ;  /* 0x4b8000001212d820 */ /* 0x000fe20000400000 */
[----:B------:R-:W-:-:S06]  /*0370*/  FSEL R3, R15, 1, P0 ;  /* 0x3f8000000f037808 */ /* 0x000fcc0000000000 */
[----:B------:R-:W1:Y:S01]  /*0380*/  MUFU.RCP R18, R18 ;  /* 0x0000001200127308 */ /* 0x000e620000001000 */
[----:B------:R-:W-:Y:S01]  /*0390*/  @!P4 FMUL R3, R3, 16777216 ;  /* 0x4b8000000303c820 */ /* 0x000fe20000400000 */
[----:B----4-:R-:W-:Y:S02]  /*03a0*/  SEL R17, R4, RZ, !P3 ;  /* 0x000000ff04117207 */ /* 0x010fe40005800000 */
[----:B-----5:R-:W-:Y:S02]  /*03b0*/  SEL R4, R7, RZ, !P3 ;  /* 0x000000ff07047207 */ /* 0x020fe40005800000 */
[----:B------:R-:W-:Y:S02]  /*03c0*/  FSEL R15, R15, 1, P1 ;  /* 0x3f8000000f0f7808 */ /* 0x000fe40000800000 */
[----:B------:R-:W-:Y:S01]  /*03d0*/  SEL R7, R5, RZ, !P3 ;  /* 0x000000ff05077207 */ /* 0x000fe20005800000 */
[----:B0-----:R-:W-:Y:S02]  /*03e0*/  FMUL R5, R20, R3 ;  /* 0x0000000314057220 */ /* 0x001fe40000400000 */
[----:B------:R-:W0:Y:S01]  /*03f0*/  LDC.64 R2, c[0x0][0x240] ;  /* 0x00009000ff027b82 */ /* 0x000e220000000a00 */
[----:B------:R-:W-:Y:S01]  /*0400*/  SEL R6, R6, RZ, !P3 ;  /* 0x000000ff06067207 */ /* 0x000fe20005800000 */
[----:B------:R-:W-:Y:S01]  /*0410*/  @!P5 FMUL R15, R15, 16777216 ;  /* 0x4b8000000f0fd820 */ /* 0x000fe20000400000 */
[----:B------:R-:W-:-:S03]  /*0420*/  FADD R4, R4, -R7 ;  /* 0x8000000704047221 */ /* 0x000fc60000000000 */
[----:B------:R-:W-:Y:S01]  /*0430*/  FADD R6, R6, -R17 ;  /* 0x8000001106067221 */ /* 0x000fe20000000000 */
[----:B-1----:R-:W-:Y:S01]  /*0440*/  FMUL R15, R18, R15 ;  /* 0x0000000f120f7220 */ /* 0x002fe20000400000 */
[----:B--2---:R-:W-:Y:S02]  /*0450*/  SEL R8, R8, RZ, !P3 ;  /* 0x000000ff08087207 */ /* 0x004fe40005800000 */
[----:B------:R-:W-:Y:S01]  /*0460*/  SEL R9, R9, RZ, !P3 ;  /* 0x000000ff09097207 */ /* 0x000fe20005800000 */
[----:B------:R-:W-:Y:S01]  /*0470*/  FMUL R5, R6, R5 ;  /* 0x0000000506057220 */ /* 0x000fe20000400000 */
[----:B------:R-:W-:Y:S01]  /*0480*/  SEL R10, R10, RZ, !P3 ;  /* 0x000000ff0a0a7207 */ /* 0x000fe20005800000 */
[----:B------:R-:W-:Y:S01]  /*0490*/  FMUL R4, R4, R15 ;  /* 0x0000000f04047220 */ /* 0x000fe20000400000 */
[----:B------:R-:W-:-:S03]  /*04a0*/  SEL R11, R11, RZ, !P3 ;  /* 0x000000ff0b0b7207 */ /* 0x000fc60005800000 */
[----:B------:R-:W-:Y:S01]  /*04b0*/  FFMA R10, R5, R8, R10 ;  /* 0x00000008050a7223 */ /* 0x000fe2000000000a */
[----:B------:R-:W-:Y:S01]  /*04c0*/  @P3 SEL R10, R12, RZ, P2 ;  /* 0x000000ff0c0a3207 */ /* 0x000fe20001000000 */
[----:B------:R-:W-:Y:S01]  /*04d0*/  FFMA R11, R4, R9, R11 ;  /* 0x00000009040b7223 */ /* 0x000fe2000000000b */
[----:B------:R-:W-:Y:S02]  /*04e0*/  @P3 SEL R11, R13, RZ, P2 ;  /* 0x000000ff0d0b3207 */ /* 0x000fe40001000000 */
[----:B------:R-:W-:Y:S02]  /*04f0*/  FSETP.GEU.AND P0, PT, R10, RZ, PT ;  /* 0x000000ff0a00720b */ /* 0x000fe40003f0e000 */
[C---:B------:R-:W-:Y:S01]  /*0500*/  FSETP.GEU.AND P1, PT, R11.reuse, RZ, PT ;  /* 0x000000ff0b00720b */ /* 0x040fe20003f2e000 */
[----:B0-----:R-:W-:Y:S01]  /*0510*/  IMAD.WIDE R2, R0, 0x4, R2 ;  /* 0x0000000400027825 */ /* 0x001fe200078e0202 */
[----:B------:R-:W-:Y:S02]  /*0520*/  FSEL R10, R10, RZ, P0 ;  /* 0x000000ff0a0a7208 */ /* 0x000fe40000000000 */
[----:B------:R-:W-:-:S05]  /*0530*/  FSEL R11, R11, RZ, P1 ;  /* 0x000000ff0b0b7208 */ /* 0x000fca0000800000 */
[----:B------:R-:W-:Y:S01]  /*0540*/  STG.E.64 desc[UR4][R2.64], R10 ;  /* 0x0000000a02007986 */ /* 0x000fe2000c101b04 */
[----:B------:R-:W-:Y:S05]  /*0550*/  EXIT ;  /* 0x000000000000794d */ /* 0x000fea0003800000 */
.L_x_0:
[----:B------:R-:W-:-:S00]  /*0560*/  BRA `(.L_x_0) ;  /* 0xfffffffc00fc7947 */ /* 0x000fc0000383ffff */
[----:B------:R-:W-:-:S00]  /*0570*/  NOP ;  /* 0x0000000000007918 */ /* 0x000fc00000000000 */
        /* <DEDUP_REMOVED lines=8> */
.L_x_1:


//--------------------- .nv.global.init           --------------------------
	.section	.nv.global.init,"aw",@progbits
.nv.global.init:
	.type		_$_str,@object
	.size		_$_str,(_$_str_$_2 - _$_str)
_$_str:
        /*0000*/ 	.byte	0x5f, 0x5f, 0x43, 0x55, 0x44, 0x41, 0x5f, 0x46, 0x54, 0x5a, 0x00
	.type		_$_str_$_2,@object
	.size		_$_str_$_2,(.L_1 - _$_str_$_2)
_$_str_$_2:
        /*000b*/ 	.byte	0x5f, 0x5f, 0x43, 0x55, 0x44, 0x41, 0x5f, 0x50, 0x52, 0x45, 0x43, 0x5f, 0x53, 0x51, 0x52, 0x54
        /*001b*/ 	.byte	0x00
.L_1:


//--------------------- .nv.constant0.triton_poi_fused_cat_relu_21 --------------------------
	.section	.nv.constant0.triton_poi_fused_cat_relu_21,"a",@progbits
	.sectionflags	@""
	.align	4
.nv.constant0.triton_poi_fused_cat_relu_21:
	.zero		588
